	.headerflags	@"EF_CUDA_TEXMODE_UNIFIED EF_CUDA_64BIT_ADDRESS EF_CUDA_ACCELERATORS EF_CUDA_SM90 EF_CUDA_VIRTUAL_SM(EF_CUDA_SM90)"
	.elftype	@"ET_EXEC"


//--------------------- .nv.info                  --------------------------
	.section	.nv.info,"",@"SHT_CUDA_INFO"
	.align	4


	//----- nvinfo : EIATTR_REGCOUNT
	.align		4
        /*0000*/ 	.byte	0x04, 0x2f
        /*0002*/ 	.short	(.L_3 - .L_2)
	.align		4
.L_2:
        /*0004*/ 	.word	index@(triton_poi_fused__native_batch_norm_legit_no_training_add_relu_11)
        /*0008*/ 	.word	0x00000013


	//----- nvinfo : EIATTR_MIN_STACK_SIZE
	.align		4
.L_3:
        /*000c*/ 	.byte	0x04, 0x12
        /*000e*/ 	.short	(.L_5 - .L_4)
	.align		4
.L_4:
        /*0010*/ 	.word	index@(triton_poi_fused__native_batch_norm_legit_no_training_add_relu_11)
        /*0014*/ 	.word	0x00000000


	//----- nvinfo : EIATTR_FRAME_SIZE
	.align		4
.L_5:
        /*0018*/ 	.byte	0x04, 0x11
        /*001a*/ 	.short	(.L_7 - .L_6)
	.align		4
.L_6:
        /*001c*/ 	.word	index@(triton_poi_fused__native_batch_norm_legit_no_training_add_relu_11)
        /*0020*/ 	.word	0x00000000


	//----- nvinfo : EIATTR_MIN_STACK_SIZE
	.align		4
.L_7:
        /*0024*/ 	.byte	0x04, 0x12
        /*0026*/ 	.short	(.L_9 - .L_8)
	.align		4
.L_8:
        /*0028*/ 	.word	index@(triton_poi_fused__native_batch_norm_legit_no_training_add_relu_11)
        /*002c*/ 	.word	0x00000000
.L_9:


//--------------------- .nv.info.triton_poi_fused__native_batch_norm_legit_no_training_add_relu_11 --------------------------
	.section	.nv.info.triton_poi_fused__native_batch_norm_legit_no_training_add_relu_11,"",@"SHT_CUDA_INFO"
	.sectionflags	@""
	.align	4


	//----- nvinfo : EIATTR_CUDA_API_VERSION
	.align		4
        /*0000*/ 	.byte	0x04, 0x37
        /*0002*/ 	.short	(.L_11 - .L_10)
.L_10:
        /*0004*/ 	.word	0x0000007c


	//----- nvinfo : EIATTR_KPARAM_INFO
	.align		4
.L_11:
        /*0008*/ 	.byte	0x04, 0x17
        /*000a*/ 	.short	(.L_13 - .L_12)
.L_12:
        /*000c*/ 	.word	0x00000000
        /*0010*/ 	.short	0x0007
        /*0012*/ 	.short	0x0038
        /*0014*/ 	.byte	0x00, 0xf0, 0x11, 0x00


	//----- nvinfo : EIATTR_KPARAM_INFO
	.align		4
.L_13:
        /*0018*/ 	.byte	0x04, 0x17
        /*001a*/ 	.short	(.L_15 - .L_14)
.L_14:
        /*001c*/ 	.word	0x00000000
        /*0020*/ 	.short	0x0006
        /*0022*/ 	.short	0x0030
        /*0024*/ 	.byte	0x00, 0xf4, 0x21, 0x00


	//----- nvinfo : EIATTR_KPARAM_INFO
	.align		4
.L_15:
        /*0028*/ 	.byte	0x04, 0x17
        /*002a*/ 	.short	(.L_17 - .L_16)
.L_16:
        /*002c*/ 	.word	0x00000000
        /*0030*/ 	.short	0x0005
        /*0032*/ 	.short	0x0028
        /*0034*/ 	.byte	0x00, 0xf4, 0x21, 0x00


	//----- nvinfo : EIATTR_KPARAM_INFO
	.align		4
.L_17:
        /*0038*/ 	.byte	0x04, 0x17
        /*003a*/ 	.short	(.L_19 - .L_18)
.L_18:
        /*003c*/ 	.word	0x00000000
        /*0040*/ 	.short	0x0004
        /*0042*/ 	.short	0x0020
        /*0044*/ 	.byte	0x00, 0xf4, 0x21, 0x00


	//----- nvinfo : EIATTR_KPARAM_INFO
	.align		4
.L_19:
        /*0048*/ 	.byte	0x04, 0x17
        /*004a*/ 	.short	(.L_21 - .L_20)
.L_20:
        /*004c*/ 	.word	0x00000000
        /*0050*/ 	.short	0x0003
        /*0052*/ 	.short	0x0018
        /*0054*/ 	.byte	0x00, 0xf4, 0x21, 0x00


	//----- nvinfo : EIATTR_KPARAM_INFO
	.align		4
.L_21:
        /*0058*/ 	.byte	0x04, 0x17
        /*005a*/ 	.short	(.L_23 - .L_22)
.L_22:
        /*005c*/ 	.word	0x00000000
        /*0060*/ 	.short	0x0002
        /*0062*/ 	.short	0x0010
        /*0064*/ 	.byte	0x00, 0xf4, 0x21, 0x00


	//----- nvinfo : EIATTR_KPARAM_INFO
	.align		4
.L_23:
        /*0068*/ 	.byte	0x04, 0x17
        /*006a*/ 	.short	(.L_25 - .L_24)
.L_24:
        /*006c*/ 	.word	0x00000000
        /*0070*/ 	.short	0x0001
        /*0072*/ 	.short	0x0008
        /*0074*/ 	.byte	0x00, 0xf4, 0x21, 0x00


	//----- nvinfo : EIATTR_KPARAM_INFO
	.align		4
.L_25:
        /*0078*/ 	.byte	0x04, 0x17
        /*007a*/ 	.short	(.L_27 - .L_26)
.L_26:
        /*007c*/ 	.word	0x00000000
        /*0080*/ 	.short	0x0000
        /*0082*/ 	.short	0x0000
        /*0084*/ 	.byte	0x00, 0xf4, 0x21, 0x00


	//----- nvinfo : EIATTR_SPARSE_MMA_MASK
	.align		4
.L_27:
        /*0088*/ 	.byte	0x03, 0x50
        /*008a*/ 	.short	0x0000


	//----- nvinfo : EIATTR_MAXREG_COUNT
	.align		4
        /*008c*/ 	.byte	0x03, 0x1b
        /*008e*/ 	.short	0x00ff


	//----- nvinfo : EIATTR_EXIT_INSTR_OFFSETS
	.align		4
        /*0090*/ 	.byte	0x04, 0x1c
        /*0092*/ 	.short	(.L_29 - .L_28)


	//   ....[0]....
.L_28:
        /*0094*/ 	.word	0x00000340


	//----- nvinfo : EIATTR_REQNTID
	.align		4
.L_29:
        /*0098*/ 	.byte	0x04, 0x10
        /*009a*/ 	.short	(.L_31 - .L_30)
.L_30:
        /*009c*/ 	.word	0x00000080
        /*00a0*/ 	.word	0x00000001
        /*00a4*/ 	.word	0x00000001


	//----- nvinfo : EIATTR_CBANK_PARAM_SIZE
	.align		4
.L_31:
        /*00a8*/ 	.byte	0x03, 0x19
        /*00aa*/ 	.short	0x003c


	//----- nvinfo : EIATTR_PARAM_CBANK
	.align		4
        /*00ac*/ 	.byte	0x04, 0x0a
        /*00ae*/ 	.short	(.L_33 - .L_32)
	.align		4
.L_32:
        /*00b0*/ 	.word	index@(.nv.constant0.triton_poi_fused__native_batch_norm_legit_no_training_add_relu_11)
        /*00b4*/ 	.short	0x0210
        /*00b6*/ 	.short	0x003c


	//----- nvinfo : EIATTR_SW_WAR
	.align		4
.L_33:
        /*00b8*/ 	.byte	0x04, 0x36
        /*00ba*/ 	.short	(.L_35 - .L_34)
.L_34:
        /*00bc*/ 	.word	0x00000008
.L_35:


//--------------------- .nv.callgraph             --------------------------
	.section	.nv.callgraph,"",@"SHT_CUDA_CALLGRAPH"
	.align	4
	.sectionentsize	8
	.align		4
        /*0000*/ 	.word	0x00000000
	.align		4
        /*0004*/ 	.word	0xffffffff
	.align		4
        /*0008*/ 	.word	0x00000000
	.align		4
        /*000c*/ 	.word	0xfffffffe
	.align		4
        /*0010*/ 	.word	0x00000000
	.align		4
        /*0014*/ 	.word	0xfffffffd
	.align		4
        /*0018*/ 	.word	0x00000000
	.align		4
        /*001c*/ 	.word	0xfffffffc


//--------------------- .nv.constant4             --------------------------
	.section	.nv.constant4,"a",@progbits
	.align	8
	.align		8
.nv.constant4:
        /*0000*/ 	.dword	_$_str
	.align		8
        /*0008*/ 	.dword	_$_str_$_2


//--------------------- .text.triton_poi_fused__native_batch_norm_legit_no_training_add_relu_11 --------------------------
	.section	.text.triton_poi_fused__native_batch_norm_legit_no_training_add_relu_11,"ax",@progbits
	.align	128
        .global         triton_poi_fused__native_batch_norm_legit_no_training_add_relu_11
        .type           triton_poi_fused__native_batch_norm_legit_no_training_add_relu_11,@function
        .size           triton_poi_fused__native_batch_norm_legit_no_training_add_relu_11,(.L_x_1 - triton_poi_fused__native_batch_norm_legit_no_training_add_relu_11)
        .other          triton_poi_fused__native_batch_norm_legit_no_training_add_relu_11,@"STO_CUDA_ENTRY STV_DEFAULT"
triton_poi_fused__native_batch_norm_legit_no_training_add_relu_11:
.text.triton_poi_fused__native_batch_norm_legit_no_training_add_relu_11:
[----:B------:R-:W-:Y:S01]  /*0000*/  LDC R1, c[0x0][0x28] ;  /* 0x00000a00ff017b82 */ /* 0x000fe20000000800 */
[----:B------:R-:W1:Y:S07]  /*0010*/  S2R R0, SR_TID.X ;  /* 0x0000000000007919 */ /* 0x000e6e0000002100 */
[----:B------:R-:W2:Y:S01]  /*0020*/  LDC.64 R8, c[0x0][0x220] ;  /* 0x00008800ff087b82 */ /* 0x000ea20000000a00 */
[----:B------:R-:W-:Y:S01]  /*0030*/  ULDC.64 UR4, c[0x0][0x208] ;  /* 0x0000820000047ab9 */ /* 0x000fe20000000a00 */
[----:B------:R-:W3:Y:S06]  /*0040*/  S2R R3, SR_CTAID.X ;  /* 0x0000000000037919 */ /* 0x000eec0000002500 */
[----:B------:R-:W4:Y:S08]  /*0050*/  LDC.64 R6, c[0x0][0x218] ;  /* 0x00008600ff067b82 */ /* 0x000f300000000a00 */
[----:B------:R-:W5:Y:S08]  /*0060*/  LDC.64 R4, c[0x0][0x210] ;  /* 0x00008400ff047b82 */ /* 0x000f700000000a00 */
[----:B------:R-:W5:Y:S01]  /*0070*/  LDC.64 R10, c[0x0][0x228] ;  /* 0x00008a00ff0a7b82 */ /* 0x000f620000000a00 */
[----:B-1----:R-:W-:-:S07]  /*0080*/  LOP3.LUT R0, R0, 0x7f, RZ, 0xc0, !PT ;  /* 0x0000007f00007812 */ /* 0x002fce00078ec0ff */
[----:B------:R-:W1:Y:S01]  /*0090*/  LDC.64 R12, c[0x0][0x230] ;  /* 0x00008c00ff0c7b82 */ /* 0x000e620000000a00 */
[----:B---3--:R-:W-:Y:S02]  /*00a0*/  SHF.R.S32.HI R2, RZ, 0x18, R3 ;  /* 0x00000018ff027819 */ /* 0x008fe40000011403 */
[----:B------:R-:W-:Y:S02]  /*00b0*/  LEA R0, R3, R0, 0x7 ;  /* 0x0000000003007211 */ /* 0x000fe400078e38ff */
[----:B------:R-:W-:-:S04]  /*00c0*/  SGXT R3, R2, 0x1 ;  /* 0x000000010203781a */ /* 0x000fc80000000200 */
[----:B------:R-:W-:-:S04]  /*00d0*/  LEA.HI R3, R3, R0, RZ, 0x4 ;  /* 0x0000000003037211 */ /* 0x000fc800078f20ff */
[--C-:B------:R-:W-:Y:S02]  /*00e0*/  SHF.R.S32.HI R2, RZ, 0x4, R3.reuse ;  /* 0x00000004ff027819 */ /* 0x100fe40000011403 */
[----:B------:R-:W-:-:S04]  /*00f0*/  SHF.R.S32.HI R3, RZ, 0x1f, R3 ;  /* 0x0000001fff037819 */ /* 0x000fc80000011403 */
[----:B------:R-:W-:-:S04]  /*0100*/  LEA.HI R3, R3, R2, RZ, 0x8 ;  /* 0x0000000203037211 */ /* 0x000fc800078f40ff */
[----:B------:R-:W-:-:S04]  /*0110*/  LOP3.LUT R3, R3, 0xffffff00, RZ, 0xc0, !PT ;  /* 0xffffff0003037812 */ /* 0x000fc800078ec0ff */
[----:B------:R-:W-:Y:S02]  /*0120*/  IADD3 R15, R2, -R3, RZ ;  /* 0x80000003020f7210 */ /* 0x000fe40007ffe0ff */
[----:B------:R-:W3:Y:S03]  /*0130*/  LDC.64 R2, c[0x0][0x238] ;  /* 0x00008e00ff027b82 */ /* 0x000ee60000000a00 */
[----:B--2---:R-:W-:-:S05]  /*0140*/  IMAD.WIDE R8, R15, 0x4, R8 ;  /* 0x000000040f087825 */ /* 0x004fca00078e0208 */
[----:B------:R1:W2:Y:S01]  /*0150*/  LDG.E.EL R16, desc[UR4][R8.64] ;  /* 0x0000000408107981 */ /* 0x0002a2000c2e1900 */
[----:B----4-:R-:W-:-:S04]  /*0160*/  IMAD.WIDE R6, R15, 0x4, R6 ;  /* 0x000000040f067825 */ /* 0x010fc800078e0206 */
[C---:B-----5:R-:W-:Y:S02]  /*0170*/  IMAD.WIDE R4, R0.reuse, 0x4, R4 ;  /* 0x0000000400047825 */ /* 0x060fe400078e0204 */
[----:B------:R-:W4:Y:S02]  /*0180*/  LDG.E.EL R7, desc[UR4][R6.64] ;  /* 0x0000000406077981 */ /* 0x000f24000c2e1900 */
[C---:B0-----:R-:W-:Y:S02]  /*0190*/  IMAD.WIDE R10, R15.reuse, 0x4, R10 ;  /* 0x000000040f0a7825 */ /* 0x041fe400078e020a */
[----:B------:R0:W4:Y:S02]  /*01a0*/  LDG.E R14, desc[UR4][R4.64] ;  /* 0x00000004040e7981 */ /* 0x000124000c1e1900 */
[----:B-1----:R-:W-:Y:S02]  /*01b0*/  IMAD.WIDE R8, R15, 0x4, R12 ;  /* 0x000000040f087825 */ /* 0x002fe400078e020c */
[----:B------:R1:W5:Y:S02]  /*01c0*/  LDG.E.EL R10, desc[UR4][R10.64] ;  /* 0x000000040a0a7981 */ /* 0x000364000c2e1900 */
[----:B---3--:R-:W-:-:S02]  /*01d0*/  IMAD.WIDE R2, R0, 0x4, R2 ;  /* 0x0000000400027825 */ /* 0x008fc400078e0202 */
[----:B------:R-:W5:Y:S01]  /*01e0*/  LDG.E.EL R9, desc[UR4][R8.64] ;  /* 0x0000000408097981 */ /* 0x000f62000c2e1900 */
[----:B0-----:R-:W0:Y:S03]  /*01f0*/  LDC.64 R4, c[0x0][0x240] ;  /* 0x00009000ff047b82 */ /* 0x001e260000000a00 */
[----:B------:R-:W3:Y:S01]  /*0200*/  LDG.E R2, desc[UR4][R2.64] ;  /* 0x0000000402027981 */ /* 0x000ee2000c1e1900 */
[----:B-1----:R-:W-:Y:S01]  /*0210*/  HFMA2.MMA R11, -RZ, RZ, 1.625, 0 ;  /* 0x3e800000ff0b7435 */ /* 0x002fe200000001ff */
[----:B--2---:R-:W-:-:S04]  /*0220*/  FADD R16, R16, 9.9999997473787516356e-06 ;  /* 0x3727c5ac10107421 */ /* 0x004fc80000000000 */
[----:B------:R-:W1:Y:S02]  /*0230*/  MUFU.SQRT R12, R16 ;  /* 0x00000010000c7308 */ /* 0x000e640000002000 */
[C---:B-1----:R-:W-:Y:S02]  /*0240*/  FSETP.GT.AND P0, PT, R12.reuse, 8.50705917302346158658e+37, PT ;  /* 0x7e8000000c00780b */ /* 0x042fe40003f04000 */
[----:B------:R-:W-:-:S11]  /*0250*/  FSETP.GEU.AND P1, PT, R12, 1.175494350822287508e-38, PT ;  /* 0x008000000c00780b */ /* 0x000fd60003f2e000 */
[----:B------:R-:W-:-:S04]  /*0260*/  @P0 FMUL R12, R12, 0.25 ;  /* 0x3e8000000c0c0820 */ /* 0x000fc80000400000 */
[----:B------:R-:W-:-:S06]  /*0270*/  @!P1 FMUL R12, R12, 16777216 ;  /* 0x4b8000000c0c9820 */ /* 0x000fcc0000400000 */
[----:B------:R-:W1:Y:S01]  /*0280*/  MUFU.RCP R12, R12 ;  /* 0x0000000c000c7308 */ /* 0x000e620000001000 */
[----:B------:R-:W-:Y:S01]  /*0290*/  FSEL R11, R11, 1, P0 ;  /* 0x3f8000000b0b7808 */ /* 0x000fe20000000000 */
[----:B----4-:R-:W-:-:S04]  /*02a0*/  FADD R7, R14, -R7 ;  /* 0x800000070e077221 */ /* 0x010fc80000000000 */
[----:B------:R-:W-:-:S04]  /*02b0*/  @!P1 FMUL R11, R11, 16777216 ;  /* 0x4b8000000b0b9820 */ /* 0x000fc80000400000 */
[----:B-1----:R-:W-:-:S04]  /*02c0*/  FMUL R6, R12, R11 ;  /* 0x0000000b0c067220 */ /* 0x002fc80000400000 */
[----:B------:R-:W-:-:S04]  /*02d0*/  FMUL R6, R7, R6 ;  /* 0x0000000607067220 */ /* 0x000fc80000400000 */
[----:B-----5:R-:W-:-:S04]  /*02e0*/  FFMA R9, R10, R6, R9 ;  /* 0x000000060a097223 */ /* 0x020fc80000000009 */
[----:B---3--:R-:W-:Y:S01]  /*02f0*/  FADD R6, R2, R9 ;  /* 0x0000000902067221 */ /* 0x008fe20000000000 */
[----:B------:R-:W-:Y:S01]  /*0300*/  FSETP.GEU.AND P0, PT, R9, -R2, PT ;  /* 0x800000020900720b */ /* 0x000fe20003f0e000 */
[----:B0-----:R-:W-:-:S03]  /*0310*/  IMAD.WIDE R2, R0, 0x4, R4 ;  /* 0x0000000400027825 */ /* 0x001fc600078e0204 */
[----:B------:R-:W-:-:S05]  /*0320*/  FSEL R5, R6, RZ, P0 ;  /* 0x000000ff06057208 */ /* 0x000fca0000000000 */
[----:B------:R-:W-:Y:S01]  /*0330*/  STG.E desc[UR4][R2.64], R5 ;  /* 0x0000000502007986 */ /* 0x000fe2000c101904 */
[----:B------:R-:W-:Y:S05]  /*0340*/  EXIT ;  /* 0x000000000000794d */ /* 0x000fea0003800000 */
.L_x_0:
[----:B------:R-:W-:-:S00]  /*0350*/  BRA `(.L_x_0) ;  /* 0xfffffffc00fc7947 */ /* 0x000fc0000383ffff */
[----:B------:R-:W-:-:S00]  /*0360*/  NOP ;  /* 0x0000000000007918 */ /* 0x000fc00000000000 */
        /* <DEDUP_REMOVED lines=9> */
.L_x_1:


//--------------------- .nv.global.init           --------------------------
	.section	.nv.global.init,"aw",@progbits
.nv.global.init:
	.type		_$_str,@object
	.size		_$_str,(_$_str_$_2 - _$_str)
_$_str:
        /*0000*/ 	.byte	0x5f, 0x5f, 0x43, 0x55, 0x44, 0x41, 0x5f, 0x46, 0x54, 0x5a, 0x00
	.type		_$_str_$_2,@object
	.size		_$_str_$_2,(.L_1 - _$_str_$_2)
_$_str_$_2:
        /*000b*/ 	.byte	0x5f, 0x5f, 0x43, 0x55, 0x44, 0x41, 0x5f, 0x50, 0x52, 0x45, 0x43, 0x5f, 0x53, 0x51, 0x52, 0x54
        /*001b*/ 	.byte	0x00
.L_1:


//--------------------- .nv.constant0.triton_poi_fused__native_batch_norm_legit_no_training_add_relu_11 --------------------------
	.section	.nv.constant0.triton_poi_fused__native_batch_norm_legit_no_training_add_relu_11,"a",@progbits
	.sectionflags	@""
	.align	4
.nv.constant0.triton_poi_fused__native_batch_norm_legit_no_training_add_relu_11:
	.zero		588
